//
// Generated by NVIDIA NVVM Compiler
//
// Compiler Build ID: CL-36424714
// Cuda compilation tools, release 13.0, V13.0.88
// Based on NVVM 20.0.0
//

.version 9.0
.target sm_100
.address_size 64

	// .globl	_Z11cuda_updatePdS_i

.visible .entry _Z11cuda_updatePdS_i(
	.param .u64 .ptr .align 1 _Z11cuda_updatePdS_i_param_0,
	.param .u64 .ptr .align 1 _Z11cuda_updatePdS_i_param_1,
	.param .u32 _Z11cuda_updatePdS_i_param_2
)
{
	.reg .pred 	%p<2>;
	.reg .b32 	%r<6>;
	.reg .b64 	%rd<8>;
	.reg .b64 	%fd<2>;

	ld.param.u64 	%rd1, [_Z11cuda_updatePdS_i_param_0];
	ld.param.u64 	%rd2, [_Z11cuda_updatePdS_i_param_1];
	ld.param.u32 	%r2, [_Z11cuda_updatePdS_i_param_2];
	mov.u32 	%r3, %tid.x;
	mov.u32 	%r4, %ctaid.x;
	mov.u32 	%r5, %ntid.x;
	mad.lo.s32 	%r1, %r4, %r5, %r3;
	setp.ge.s32 	%p1, %r1, %r2;
	@%p1 bra 	$L__BB0_2;
	cvta.to.global.u64 	%rd3, %rd2;
	cvta.to.global.u64 	%rd4, %rd1;
	mul.wide.s32 	%rd5, %r1, 8;
	add.s64 	%rd6, %rd3, %rd5;
	ld.global.f64 	%fd1, [%rd6];
	add.s64 	%rd7, %rd4, %rd5;
	st.global.f64 	[%rd7], %fd1;
$L__BB0_2:
	ret;

}
	// .globl	_Z11cuda_JacobiPKiS0_PKdiPdS3_S2_
.visible .entry _Z11cuda_JacobiPKiS0_PKdiPdS3_S2_(
	.param .u64 .ptr .align 1 _Z11cuda_JacobiPKiS0_PKdiPdS3_S2__param_0,
	.param .u64 .ptr .align 1 _Z11cuda_JacobiPKiS0_PKdiPdS3_S2__param_1,
	.param .u64 .ptr .align 1 _Z11cuda_JacobiPKiS0_PKdiPdS3_S2__param_2,
	.param .u32 _Z11cuda_JacobiPKiS0_PKdiPdS3_S2__param_3,
	.param .u64 .ptr .align 1 _Z11cuda_JacobiPKiS0_PKdiPdS3_S2__param_4,
	.param .u64 .ptr .align 1 _Z11cuda_JacobiPKiS0_PKdiPdS3_S2__param_5,
	.param .u64 .ptr .align 1 _Z11cuda_JacobiPKiS0_PKdiPdS3_S2__param_6
)
{
	.reg .pred 	%p<26>;
	.reg .b32 	%r<44>;
	.reg .b64 	%rd<66>;
	.reg .b64 	%fd<107>;

	ld.param.u64 	%rd5, [_Z11cuda_JacobiPKiS0_PKdiPdS3_S2__param_0];
	ld.param.u64 	%rd8, [_Z11cuda_JacobiPKiS0_PKdiPdS3_S2__param_1];
	ld.param.u64 	%rd9, [_Z11cuda_JacobiPKiS0_PKdiPdS3_S2__param_2];
	ld.param.u32 	%r17, [_Z11cuda_JacobiPKiS0_PKdiPdS3_S2__param_3];
	ld.param.u64 	%rd6, [_Z11cuda_JacobiPKiS0_PKdiPdS3_S2__param_4];
	ld.param.u64 	%rd10, [_Z11cuda_JacobiPKiS0_PKdiPdS3_S2__param_5];
	ld.param.u64 	%rd7, [_Z11cuda_JacobiPKiS0_PKdiPdS3_S2__param_6];
	cvta.to.global.u64 	%rd1, %rd8;
	cvta.to.global.u64 	%rd2, %rd9;
	cvta.to.global.u64 	%rd3, %rd10;
	mov.u32 	%r18, %tid.x;
	mov.u32 	%r19, %ctaid.x;
	mov.u32 	%r20, %ntid.x;
	mad.lo.s32 	%r1, %r19, %r20, %r18;
	setp.ge.s32 	%p1, %r1, %r17;
	@%p1 bra 	$L__BB1_14;
	cvta.to.global.u64 	%rd11, %rd5;
	mul.wide.s32 	%rd12, %r1, 4;
	add.s64 	%rd13, %rd11, %rd12;
	ld.global.u32 	%r41, [%rd13];
	ld.global.u32 	%r3, [%rd13+4];
	setp.ge.s32 	%p2, %r41, %r3;
	mov.f64 	%fd106, 0d0000000000000000;
	@%p2 bra 	$L__BB1_13;
	sub.s32 	%r4, %r3, %r41;
	and.b32  	%r5, %r4, 7;
	sub.s32 	%r21, %r41, %r3;
	setp.gt.u32 	%p3, %r21, -8;
	mov.f64 	%fd106, 0d0000000000000000;
	@%p3 bra 	$L__BB1_5;
	and.b32  	%r22, %r4, -8;
	neg.s32 	%r39, %r22;
	add.s64 	%rd4, %rd1, 16;
	mov.f64 	%fd106, 0d0000000000000000;
$L__BB1_4:
	.pragma "nounroll";
	mul.wide.s32 	%rd14, %r41, 8;
	add.s64 	%rd15, %rd2, %rd14;
	mul.wide.s32 	%rd16, %r41, 4;
	add.s64 	%rd17, %rd4, %rd16;
	ld.global.f64 	%fd32, [%rd15];
	ld.global.u32 	%r23, [%rd17+-16];
	mul.wide.s32 	%rd18, %r23, 8;
	add.s64 	%rd19, %rd3, %rd18;
	ld.global.f64 	%fd33, [%rd19];
	fma.rn.f64 	%fd34, %fd32, %fd33, %fd106;
	setp.eq.s32 	%p4, %r23, %r1;
	selp.f64 	%fd35, %fd32, %fd105, %p4;
	ld.global.f64 	%fd36, [%rd15+8];
	ld.global.u32 	%r24, [%rd17+-12];
	mul.wide.s32 	%rd20, %r24, 8;
	add.s64 	%rd21, %rd3, %rd20;
	ld.global.f64 	%fd37, [%rd21];
	fma.rn.f64 	%fd38, %fd36, %fd37, %fd34;
	setp.eq.s32 	%p5, %r24, %r1;
	selp.f64 	%fd39, %fd36, %fd35, %p5;
	ld.global.f64 	%fd40, [%rd15+16];
	ld.global.u32 	%r25, [%rd17+-8];
	mul.wide.s32 	%rd22, %r25, 8;
	add.s64 	%rd23, %rd3, %rd22;
	ld.global.f64 	%fd41, [%rd23];
	fma.rn.f64 	%fd42, %fd40, %fd41, %fd38;
	setp.eq.s32 	%p6, %r25, %r1;
	selp.f64 	%fd43, %fd40, %fd39, %p6;
	ld.global.f64 	%fd44, [%rd15+24];
	ld.global.u32 	%r26, [%rd17+-4];
	mul.wide.s32 	%rd24, %r26, 8;
	add.s64 	%rd25, %rd3, %rd24;
	ld.global.f64 	%fd45, [%rd25];
	fma.rn.f64 	%fd46, %fd44, %fd45, %fd42;
	setp.eq.s32 	%p7, %r26, %r1;
	selp.f64 	%fd47, %fd44, %fd43, %p7;
	ld.global.f64 	%fd48, [%rd15+32];
	ld.global.u32 	%r27, [%rd17];
	mul.wide.s32 	%rd26, %r27, 8;
	add.s64 	%rd27, %rd3, %rd26;
	ld.global.f64 	%fd49, [%rd27];
	fma.rn.f64 	%fd50, %fd48, %fd49, %fd46;
	setp.eq.s32 	%p8, %r27, %r1;
	selp.f64 	%fd51, %fd48, %fd47, %p8;
	ld.global.f64 	%fd52, [%rd15+40];
	ld.global.u32 	%r28, [%rd17+4];
	mul.wide.s32 	%rd28, %r28, 8;
	add.s64 	%rd29, %rd3, %rd28;
	ld.global.f64 	%fd53, [%rd29];
	fma.rn.f64 	%fd54, %fd52, %fd53, %fd50;
	setp.eq.s32 	%p9, %r28, %r1;
	selp.f64 	%fd55, %fd52, %fd51, %p9;
	ld.global.f64 	%fd56, [%rd15+48];
	ld.global.u32 	%r29, [%rd17+8];
	mul.wide.s32 	%rd30, %r29, 8;
	add.s64 	%rd31, %rd3, %rd30;
	ld.global.f64 	%fd57, [%rd31];
	fma.rn.f64 	%fd58, %fd56, %fd57, %fd54;
	setp.eq.s32 	%p10, %r29, %r1;
	selp.f64 	%fd59, %fd56, %fd55, %p10;
	ld.global.f64 	%fd60, [%rd15+56];
	ld.global.u32 	%r30, [%rd17+12];
	mul.wide.s32 	%rd32, %r30, 8;
	add.s64 	%rd33, %rd3, %rd32;
	ld.global.f64 	%fd61, [%rd33];
	fma.rn.f64 	%fd106, %fd60, %fd61, %fd58;
	setp.eq.s32 	%p11, %r30, %r1;
	selp.f64 	%fd105, %fd60, %fd59, %p11;
	add.s32 	%r41, %r41, 8;
	add.s32 	%r39, %r39, 8;
	setp.ne.s32 	%p12, %r39, 0;
	@%p12 bra 	$L__BB1_4;
$L__BB1_5:
	setp.eq.s32 	%p13, %r5, 0;
	@%p13 bra 	$L__BB1_13;
	and.b32  	%r12, %r4, 3;
	setp.lt.u32 	%p14, %r5, 4;
	@%p14 bra 	$L__BB1_8;
	mul.wide.s32 	%rd34, %r41, 8;
	add.s64 	%rd35, %rd2, %rd34;
	ld.global.f64 	%fd63, [%rd35];
	mul.wide.s32 	%rd36, %r41, 4;
	add.s64 	%rd37, %rd1, %rd36;
	ld.global.u32 	%r31, [%rd37];
	mul.wide.s32 	%rd38, %r31, 8;
	add.s64 	%rd39, %rd3, %rd38;
	ld.global.f64 	%fd64, [%rd39];
	fma.rn.f64 	%fd65, %fd63, %fd64, %fd106;
	setp.eq.s32 	%p15, %r31, %r1;
	selp.f64 	%fd66, %fd63, %fd105, %p15;
	ld.global.f64 	%fd67, [%rd35+8];
	ld.global.u32 	%r32, [%rd37+4];
	mul.wide.s32 	%rd40, %r32, 8;
	add.s64 	%rd41, %rd3, %rd40;
	ld.global.f64 	%fd68, [%rd41];
	fma.rn.f64 	%fd69, %fd67, %fd68, %fd65;
	setp.eq.s32 	%p16, %r32, %r1;
	selp.f64 	%fd70, %fd67, %fd66, %p16;
	ld.global.f64 	%fd71, [%rd35+16];
	ld.global.u32 	%r33, [%rd37+8];
	mul.wide.s32 	%rd42, %r33, 8;
	add.s64 	%rd43, %rd3, %rd42;
	ld.global.f64 	%fd72, [%rd43];
	fma.rn.f64 	%fd73, %fd71, %fd72, %fd69;
	setp.eq.s32 	%p17, %r33, %r1;
	selp.f64 	%fd74, %fd71, %fd70, %p17;
	ld.global.f64 	%fd75, [%rd35+24];
	ld.global.u32 	%r34, [%rd37+12];
	mul.wide.s32 	%rd44, %r34, 8;
	add.s64 	%rd45, %rd3, %rd44;
	ld.global.f64 	%fd76, [%rd45];
	fma.rn.f64 	%fd106, %fd75, %fd76, %fd73;
	setp.eq.s32 	%p18, %r34, %r1;
	selp.f64 	%fd105, %fd75, %fd74, %p18;
	add.s32 	%r41, %r41, 4;
$L__BB1_8:
	setp.eq.s32 	%p19, %r12, 0;
	@%p19 bra 	$L__BB1_13;
	setp.eq.s32 	%p20, %r12, 1;
	@%p20 bra 	$L__BB1_11;
	mul.wide.s32 	%rd46, %r41, 8;
	add.s64 	%rd47, %rd2, %rd46;
	ld.global.f64 	%fd78, [%rd47];
	mul.wide.s32 	%rd48, %r41, 4;
	add.s64 	%rd49, %rd1, %rd48;
	ld.global.u32 	%r35, [%rd49];
	mul.wide.s32 	%rd50, %r35, 8;
	add.s64 	%rd51, %rd3, %rd50;
	ld.global.f64 	%fd79, [%rd51];
	fma.rn.f64 	%fd80, %fd78, %fd79, %fd106;
	setp.eq.s32 	%p21, %r35, %r1;
	selp.f64 	%fd81, %fd78, %fd105, %p21;
	ld.global.f64 	%fd82, [%rd47+8];
	ld.global.u32 	%r36, [%rd49+4];
	mul.wide.s32 	%rd52, %r36, 8;
	add.s64 	%rd53, %rd3, %rd52;
	ld.global.f64 	%fd83, [%rd53];
	fma.rn.f64 	%fd106, %fd82, %fd83, %fd80;
	setp.eq.s32 	%p22, %r36, %r1;
	selp.f64 	%fd105, %fd82, %fd81, %p22;
	add.s32 	%r41, %r41, 2;
$L__BB1_11:
	and.b32  	%r37, %r4, 1;
	setp.eq.b32 	%p23, %r37, 1;
	not.pred 	%p24, %p23;
	@%p24 bra 	$L__BB1_13;
	mul.wide.s32 	%rd54, %r41, 8;
	add.s64 	%rd55, %rd2, %rd54;
	ld.global.f64 	%fd84, [%rd55];
	mul.wide.s32 	%rd56, %r41, 4;
	add.s64 	%rd57, %rd1, %rd56;
	ld.global.u32 	%r38, [%rd57];
	mul.wide.s32 	%rd58, %r38, 8;
	add.s64 	%rd59, %rd3, %rd58;
	ld.global.f64 	%fd85, [%rd59];
	fma.rn.f64 	%fd106, %fd84, %fd85, %fd106;
	setp.eq.s32 	%p25, %r38, %r1;
	selp.f64 	%fd105, %fd84, %fd105, %p25;
$L__BB1_13:
	mul.wide.s32 	%rd60, %r1, 8;
	add.s64 	%rd61, %rd3, %rd60;
	ld.global.f64 	%fd86, [%rd61];
	cvta.to.global.u64 	%rd62, %rd7;
	add.s64 	%rd63, %rd62, %rd60;
	ld.global.f64 	%fd87, [%rd63];
	sub.f64 	%fd88, %fd87, %fd106;
	div.rn.f64 	%fd89, %fd88, %fd105;
	add.f64 	%fd90, %fd86, %fd89;
	cvta.to.global.u64 	%rd64, %rd6;
	add.s64 	%rd65, %rd64, %rd60;
	st.global.f64 	[%rd65], %fd90;
$L__BB1_14:
	ret;

}


// ===== COMPILED SASS (sm_100) =====

	.target	sm_100

	.elftype	@"ET_EXEC"


//--------------------- .note.nv.tkinfo           --------------------------
	.section	.note.nv.tkinfo,"",@"SHT_NOTE"
	.sectionflags	@"SHF_NOTE_NV_TKINFO"
	.tkinfo
        /*0018*/ 	.word	0x00000002
        /*0030*/ 	.string	""
        /*0030*/ 	.string	"ptxas"
        /*0030*/ 	.string	"Cuda compilation tools, release 13.0, V13.0.88"
        /*0030*/ 	.string	"Build cuda_13.0.r13.0/compiler.36424714_0"
        /*0030*/ 	.string	"-arch sm_100 -m 64 "



//--------------------- .note.nv.cuinfo           --------------------------
	.section	.note.nv.cuinfo,"",@"SHT_NOTE"
	.sectionflags	@"SHF_NOTE_NV_CUINFO"
        /*0018*/ 	.short	0x0002
        /*001a*/ 	.short	0x0064
        /*001c*/ 	.short	0x0082
	.zero		2


//--------------------- .nv.info                  --------------------------
	.section	.nv.info,"",@"SHT_CUDA_INFO"
	.align	4


	//----- nvinfo : EIATTR_REGCOUNT
	.align		4
        /*0000*/ 	.byte	0x04, 0x2f
        /*0002*/ 	.short	(.L_1 - .L_0)
	.align		4
.L_0:
        /*0004*/ 	.word	index@(_Z11cuda_updatePdS_i)
        /*0008*/ 	.word	0x0000000a


	//----- nvinfo : EIATTR_FRAME_SIZE
	.align		4
.L_1:
        /*000c*/ 	.byte	0x04, 0x11
        /*000e*/ 	.short	(.L_3 - .L_2)
	.align		4
.L_2:
        /*0010*/ 	.word	index@(_Z11cuda_updatePdS_i)
        /*0014*/ 	.word	0x00000000


	//----- nvinfo : EIATTR_REGCOUNT
	.align		4
.L_3:
        /*0018*/ 	.byte	0x04, 0x2f
        /*001a*/ 	.short	(.L_5 - .L_4)
	.align		4
.L_4:
        /*001c*/ 	.word	index@(_Z11cuda_JacobiPKiS0_PKdiPdS3_S2_)
        /*0020*/ 	.word	0x00000020


	//----- nvinfo : EIATTR_FRAME_SIZE
	.align		4
.L_5:
        /*0024*/ 	.byte	0x04, 0x11
        /*0026*/ 	.short	(.L_7 - .L_6)
	.align		4
.L_6:
        /*0028*/ 	.word	index@($__internal_0_$__cuda_sm20_div_rn_f64_full)
        /*002c*/ 	.word	0x00000000


	//----- nvinfo : EIATTR_FRAME_SIZE
	.align		4
.L_7:
        /*0030*/ 	.byte	0x04, 0x11
        /*0032*/ 	.short	(.L_9 - .L_8)
	.align		4
.L_8:
        /*0034*/ 	.word	index@(_Z11cuda_JacobiPKiS0_PKdiPdS3_S2_)
        /*0038*/ 	.word	0x00000000


	//----- nvinfo : EIATTR_MIN_STACK_SIZE
	.align		4
.L_9:
        /*003c*/ 	.byte	0x04, 0x12
        /*003e*/ 	.short	(.L_11 - .L_10)
	.align		4
.L_10:
        /*0040*/ 	.word	index@(_Z11cuda_JacobiPKiS0_PKdiPdS3_S2_)
        /*0044*/ 	.word	0x00000000


	//----- nvinfo : EIATTR_MIN_STACK_SIZE
	.align		4
.L_11:
        /*0048*/ 	.byte	0x04, 0x12
        /*004a*/ 	.short	(.L_13 - .L_12)
	.align		4
.L_12:
        /*004c*/ 	.word	index@(_Z11cuda_updatePdS_i)
        /*0050*/ 	.word	0x00000000
.L_13:


//--------------------- .nv.compat                --------------------------
	.section	.nv.compat,"",@"SHT_CUDA_COMPAT_INFO"
	.align	4
        /*0000*/ 	.byte	0x02, 0x09, 0x00, 0x00, 0x02, 0x02, 0x01, 0x00, 0x02, 0x05, 0x05, 0x00, 0x03, 0x07, 0x01, 0x01
        /*0010*/ 	.byte	0x02, 0x03, 0x00, 0x00, 0x02, 0x06, 0x01, 0x00, 0x04, 0x0b, 0x08, 0x00, 0x01, 0x00, 0x00, 0x00
        /*0020*/ 	.byte	0x00, 0x00, 0x00, 0x00


//--------------------- .nv.info._Z11cuda_JacobiPKiS0_PKdiPdS3_S2_ --------------------------
	.section	.nv.info._Z11cuda_JacobiPKiS0_PKdiPdS3_S2_,"",@"SHT_CUDA_INFO"
	.sectionflags	@""
	.align	4


	//----- nvinfo : EIATTR_CUDA_API_VERSION
	.align		4
        /*0000*/ 	.byte	0x04, 0x37
        /*0002*/ 	.short	(.L_15 - .L_14)
.L_14:
        /*0004*/ 	.word	0x00000082


	//----- nvinfo : EIATTR_KPARAM_INFO
	.align		4
.L_15:
        /*0008*/ 	.byte	0x04, 0x17
        /*000a*/ 	.short	(.L_17 - .L_16)
.L_16:
        /*000c*/ 	.word	0x00000000
        /*0010*/ 	.short	0x0006
        /*0012*/ 	.short	0x0030
        /*0014*/ 	.byte	0x00, 0xf5, 0x21, 0x00


	//----- nvinfo : EIATTR_KPARAM_INFO
	.align		4
.L_17:
        /*0018*/ 	.byte	0x04, 0x17
        /*001a*/ 	.short	(.L_19 - .L_18)
.L_18:
        /*001c*/ 	.word	0x00000000
        /*0020*/ 	.short	0x0005
        /*0022*/ 	.short	0x0028
        /*0024*/ 	.byte	0x00, 0xf5, 0x21, 0x00


	//----- nvinfo : EIATTR_KPARAM_INFO
	.align		4
.L_19:
        /*0028*/ 	.byte	0x04, 0x17
        /*002a*/ 	.short	(.L_21 - .L_20)
.L_20:
        /*002c*/ 	.word	0x00000000
        /*0030*/ 	.short	0x0004
        /*0032*/ 	.short	0x0020
        /*0034*/ 	.byte	0x00, 0xf5, 0x21, 0x00


	//----- nvinfo : EIATTR_KPARAM_INFO
	.align		4
.L_21:
        /*0038*/ 	.byte	0x04, 0x17
        /*003a*/ 	.short	(.L_23 - .L_22)
.L_22:
        /*003c*/ 	.word	0x00000000
        /*0040*/ 	.short	0x0003
        /*0042*/ 	.short	0x0018
        /*0044*/ 	.byte	0x00, 0xf0, 0x11, 0x00


	//----- nvinfo : EIATTR_KPARAM_INFO
	.align		4
.L_23:
        /*0048*/ 	.byte	0x04, 0x17
        /*004a*/ 	.short	(.L_25 - .L_24)
.L_24:
        /*004c*/ 	.word	0x00000000
        /*0050*/ 	.short	0x0002
        /*0052*/ 	.short	0x0010
        /*0054*/ 	.byte	0x00, 0xf5, 0x21, 0x00


	//----- nvinfo : EIATTR_KPARAM_INFO
	.align		4
.L_25:
        /*0058*/ 	.byte	0x04, 0x17
        /*005a*/ 	.short	(.L_27 - .L_26)
.L_26:
        /*005c*/ 	.word	0x00000000
        /*0060*/ 	.short	0x0001
        /*0062*/ 	.short	0x0008
        /*0064*/ 	.byte	0x00, 0xf5, 0x21, 0x00


	//----- nvinfo : EIATTR_KPARAM_INFO
	.align		4
.L_27:
        /*0068*/ 	.byte	0x04, 0x17
        /*006a*/ 	.short	(.L_29 - .L_28)
.L_28:
        /*006c*/ 	.word	0x00000000
        /*0070*/ 	.short	0x0000
        /*0072*/ 	.short	0x0000
        /*0074*/ 	.byte	0x00, 0xf5, 0x21, 0x00


	//----- nvinfo : EIATTR_SPARSE_MMA_MASK
	.align		4
.L_29:
        /*0078*/ 	.byte	0x03, 0x50
        /*007a*/ 	.short	0x0000


	//----- nvinfo : EIATTR_MAXREG_COUNT
	.align		4
        /*007c*/ 	.byte	0x03, 0x1b
        /*007e*/ 	.short	0x00ff


	//----- nvinfo : EIATTR_MERCURY_ISA_VERSION
	.align		4
        /*0080*/ 	.byte	0x03, 0x5f
        /*0082*/ 	.short	0x0101


	//----- nvinfo : EIATTR_VRC_CTA_INIT_COUNT
	.align		4
        /*0084*/ 	.byte	0x02, 0x4a
	.zero		1
	.zero		1


	//----- nvinfo : EIATTR_EXIT_INSTR_OFFSETS
	.align		4
        /*0088*/ 	.byte	0x04, 0x1c
        /*008a*/ 	.short	(.L_31 - .L_30)


	//   ....[0]....
.L_30:
        /*008c*/ 	.word	0x00000070


	//   ....[1]....
        /*0090*/ 	.word	0x00000e10


	//----- nvinfo : EIATTR_CRS_STACK_SIZE
	.align		4
.L_31:
        /*0094*/ 	.byte	0x04, 0x1e
        /*0096*/ 	.short	(.L_33 - .L_32)
.L_32:
        /*0098*/ 	.word	0x00000000


	//----- nvinfo : EIATTR_CBANK_PARAM_SIZE
	.align		4
.L_33:
        /*009c*/ 	.byte	0x03, 0x19
        /*009e*/ 	.short	0x0038


	//----- nvinfo : EIATTR_PARAM_CBANK
	.align		4
        /*00a0*/ 	.byte	0x04, 0x0a
        /*00a2*/ 	.short	(.L_35 - .L_34)
	.align		4
.L_34:
        /*00a4*/ 	.word	index@(.nv.constant0._Z11cuda_JacobiPKiS0_PKdiPdS3_S2_)
        /*00a8*/ 	.short	0x0380
        /*00aa*/ 	.short	0x0038


	//----- nvinfo : EIATTR_SW_WAR
	.align		4
.L_35:
        /*00ac*/ 	.byte	0x04, 0x36
        /*00ae*/ 	.short	(.L_37 - .L_36)
.L_36:
        /*00b0*/ 	.word	0x00000008
.L_37:


//--------------------- .nv.info._Z11cuda_updatePdS_i --------------------------
	.section	.nv.info._Z11cuda_updatePdS_i,"",@"SHT_CUDA_INFO"
	.sectionflags	@""
	.align	4


	//----- nvinfo : EIATTR_CUDA_API_VERSION
	.align		4
        /*0000*/ 	.byte	0x04, 0x37
        /*0002*/ 	.short	(.L_39 - .L_38)
.L_38:
        /*0004*/ 	.word	0x00000082


	//----- nvinfo : EIATTR_KPARAM_INFO
	.align		4
.L_39:
        /*0008*/ 	.byte	0x04, 0x17
        /*000a*/ 	.short	(.L_41 - .L_40)
.L_40:
        /*000c*/ 	.word	0x00000000
        /*0010*/ 	.short	0x0002
        /*0012*/ 	.short	0x0010
        /*0014*/ 	.byte	0x00, 0xf0, 0x11, 0x00


	//----- nvinfo : EIATTR_KPARAM_INFO
	.align		4
.L_41:
        /*0018*/ 	.byte	0x04, 0x17
        /*001a*/ 	.short	(.L_43 - .L_42)
.L_42:
        /*001c*/ 	.word	0x00000000
        /*0020*/ 	.short	0x0001
        /*0022*/ 	.short	0x0008
        /*0024*/ 	.byte	0x00, 0xf5, 0x21, 0x00


	//----- nvinfo : EIATTR_KPARAM_INFO
	.align		4
.L_43:
        /*0028*/ 	.byte	0x04, 0x17
        /*002a*/ 	.short	(.L_45 - .L_44)
.L_44:
        /*002c*/ 	.word	0x00000000
        /*0030*/ 	.short	0x0000
        /*0032*/ 	.short	0x0000
        /*0034*/ 	.byte	0x00, 0xf5, 0x21, 0x00


	//----- nvinfo : EIATTR_SPARSE_MMA_MASK
	.align		4
.L_45:
        /*0038*/ 	.byte	0x03, 0x50
        /*003a*/ 	.short	0x0000


	//----- nvinfo : EIATTR_MAXREG_COUNT
	.align		4
        /*003c*/ 	.byte	0x03, 0x1b
        /*003e*/ 	.short	0x00ff


	//----- nvinfo : EIATTR_MERCURY_ISA_VERSION
	.align		4
        /*0040*/ 	.byte	0x03, 0x5f
        /*0042*/ 	.short	0x0101


	//----- nvinfo : EIATTR_VRC_CTA_INIT_COUNT
	.align		4
        /*0044*/ 	.byte	0x02, 0x4a
	.zero		1
	.zero		1


	//----- nvinfo : EIATTR_EXIT_INSTR_OFFSETS
	.align		4
        /*0048*/ 	.byte	0x04, 0x1c
        /*004a*/ 	.short	(.L_47 - .L_46)


	//   ....[0]....
.L_46:
        /*004c*/ 	.word	0x00000070


	//   ....[1]....
        /*0050*/ 	.word	0x000000f0


	//----- nvinfo : EIATTR_CBANK_PARAM_SIZE
	.align		4
.L_47:
        /*0054*/ 	.byte	0x03, 0x19
        /*0056*/ 	.short	0x0014


	//----- nvinfo : EIATTR_PARAM_CBANK
	.align		4
        /*0058*/ 	.byte	0x04, 0x0a
        /*005a*/ 	.short	(.L_49 - .L_48)
	.align		4
.L_48:
        /*005c*/ 	.word	index@(.nv.constant0._Z11cuda_updatePdS_i)
        /*0060*/ 	.short	0x0380
        /*0062*/ 	.short	0x0014


	//----- nvinfo : EIATTR_SW_WAR
	.align		4
.L_49:
        /*0064*/ 	.byte	0x04, 0x36
        /*0066*/ 	.short	(.L_51 - .L_50)
.L_50:
        /*0068*/ 	.word	0x00000008
.L_51:


//--------------------- .nv.callgraph             --------------------------
	.section	.nv.callgraph,"",@"SHT_CUDA_CALLGRAPH"
	.align	4
	.sectionentsize	8
	.align		4
        /*0000*/ 	.word	0x00000000
	.align		4
        /*0004*/ 	.word	0xffffffff
	.align		4
        /*0008*/ 	.word	0x00000000
	.align		4
        /*000c*/ 	.word	0xfffffffe
	.align		4
        /*0010*/ 	.word	0x00000000
	.align		4
        /*0014*/ 	.word	0xfffffffd
	.align		4
        /*0018*/ 	.word	0x00000000
	.align		4
        /*001c*/ 	.word	0xfffffffc


//--------------------- .text._Z11cuda_JacobiPKiS0_PKdiPdS3_S2_ --------------------------
	.section	.text._Z11cuda_JacobiPKiS0_PKdiPdS3_S2_,"ax",@progbits
	.align	128
        .global         _Z11cuda_JacobiPKiS0_PKdiPdS3_S2_
        .type           _Z11cuda_JacobiPKiS0_PKdiPdS3_S2_,@function
        .size           _Z11cuda_JacobiPKiS0_PKdiPdS3_S2_,(.L_x_18 - _Z11cuda_JacobiPKiS0_PKdiPdS3_S2_)
        .other          _Z11cuda_JacobiPKiS0_PKdiPdS3_S2_,@"STO_CUDA_ENTRY STV_DEFAULT"
_Z11cuda_JacobiPKiS0_PKdiPdS3_S2_:
.text._Z11cuda_JacobiPKiS0_PKdiPdS3_S2_:
[----:B------:R-:W-:Y:S01]  /*0000*/  LDC R1, c[0x0][0x37c] ;  /* 0x0000df00ff017b82 */ /* 0x000fe20000000800 */
[----:B------:R-:W0:Y:S07]  /*0010*/  S2R R0, SR_TID.X ;  /* 0x0000000000007919 */ /* 0x000e2e0000002100 */
[----:B------:R-:W0:Y:S01]  /*0020*/  S2UR UR4, SR_CTAID.X ;  /* 0x00000000000479c3 */ /* 0x000e220000002500 */
[----:B------:R-:W1:Y:S07]  /*0030*/  LDCU UR5, c[0x0][0x398] ;  /* 0x00007300ff0577ac */ /* 0x000e6e0008000800 */
[----:B------:R-:W0:Y:S02]  /*0040*/  LDC R3, c[0x0][0x360] ;  /* 0x0000d800ff037b82 */ /* 0x000e240000000800 */
[----:B0-----:R-:W-:-:S05]  /*0050*/  IMAD R0, R3, UR4, R0 ;  /* 0x0000000403007c24 */ /* 0x001fca000f8e0200 */
[----:B-1----:R-:W-:-:S13]  /*0060*/  ISETP.GE.AND P0, PT, R0, UR5, PT ;  /* 0x0000000500007c0c */ /* 0x002fda000bf06270 */
[----:B------:R-:W-:Y:S05]  /*0070*/  @P0 EXIT ;  /* 0x000000000000094d */ /* 0x000fea0003800000 */
[----:B------:R-:W0:Y:S01]  /*0080*/  LDC.64 R2, c[0x0][0x380] ;  /* 0x0000e000ff027b82 */ /* 0x000e220000000a00 */
[----:B------:R-:W1:Y:S01]  /*0090*/  LDCU.64 UR4, c[0x0][0x358] ;  /* 0x00006b00ff0477ac */ /* 0x000e620008000a00 */
[----:B0-----:R-:W-:-:S05]  /*00a0*/  IMAD.WIDE R2, R0, 0x4, R2 ;  /* 0x0000000400027825 */ /* 0x001fca00078e0202 */
[----:B-1----:R-:W2:Y:S04]  /*00b0*/  LDG.E R4, desc[UR4][R2.64] ;  /* 0x0000000402047981 */ /* 0x002ea8000c1e1900 */
[----:B------:R-:W2:Y:S01]  /*00c0*/  LDG.E R8, desc[UR4][R2.64+0x4] ;  /* 0x0000040402087981 */ /* 0x000ea2000c1e1900 */
[----:B------:R-:W-:Y:S01]  /*00d0*/  BSSY.RECONVERGENT B0, `(.L_x_0) ;  /* 0x00000b4000007945 */ /* 0x000fe20003800200 */
[----:B------:R-:W-:Y:S02]  /*00e0*/  CS2R R6, SRZ ;  /* 0x0000000000067805 */ /* 0x000fe4000001ff00 */
[----:B--2---:R-:W-:-:S13]  /*00f0*/  ISETP.GE.AND P0, PT, R4, R8, PT ;  /* 0x000000080400720c */ /* 0x004fda0003f06270 */
[----:B------:R-:W-:Y:S05]  /*0100*/  @P0 BRA `(.L_x_1) ;  /* 0x0000000800c00947 */ /* 0x000fea0003800000 */
[----:B------:R-:W-:Y:S01]  /*0110*/  IMAD.MOV.U32 R3, RZ, RZ, R4 ;  /* 0x000000ffff037224 */ /* 0x000fe200078e0004 */
[----:B------:R-:W-:Y:S01]  /*0120*/  BSSY.RECONVERGENT B1, `(.L_x_2) ;  /* 0x0000056000017945 */ /* 0x000fe20003800200 */
[----:B------:R-:W-:Y:S02]  /*0130*/  CS2R R6, SRZ ;  /* 0x0000000000067805 */ /* 0x000fe4000001ff00 */
[----:B------:R-:W-:Y:S02]  /*0140*/  IMAD.IADD R4, R8, 0x1, -R3 ;  /* 0x0000000108047824 */ /* 0x000fe400078e0a03 */
[----:B------:R-:W-:-:S03]  /*0150*/  IMAD.IADD R8, R3, 0x1, -R8 ;  /* 0x0000000103087824 */ /* 0x000fc600078e0a08 */
[----:B------:R-:W-:Y:S02]  /*0160*/  LOP3.LUT R2, R4, 0x7, RZ, 0xc0, !PT ;  /* 0x0000000704027812 */ /* 0x000fe400078ec0ff */
[----:B------:R-:W-:Y:S02]  /*0170*/  ISETP.GT.U32.AND P1, PT, R8, -0x8, PT ;  /* 0xfffffff80800780c */ /* 0x000fe40003f24070 */
[----:B------:R-:W-:-:S11]  /*0180*/  ISETP.NE.AND P0, PT, R2, RZ, PT ;  /* 0x000000ff0200720c */ /* 0x000fd60003f05270 */
[----:B------:R-:W-:Y:S05]  /*0190*/  @P1 BRA `(.L_x_3) ;  /* 0x0000000400381947 */ /* 0x000fea0003800000 */
[----:B------:R-:W0:Y:S01]  /*01a0*/  LDC.64 R8, c[0x0][0x388] ;  /* 0x0000e200ff087b82 */ /* 0x000e220000000a00 */
[----:B------:R-:W-:Y:S02]  /*01b0*/  LOP3.LUT R5, R4, 0xfffffff8, RZ, 0xc0, !PT ;  /* 0xfffffff804057812 */ /* 0x000fe400078ec0ff */
[----:B------:R-:W-:-:S03]  /*01c0*/  CS2R R6, SRZ ;  /* 0x0000000000067805 */ /* 0x000fc6000001ff00 */
[----:B------:R-:W-:Y:S01]  /*01d0*/  IMAD.MOV R5, RZ, RZ, -R5 ;  /* 0x000000ffff057224 */ /* 0x000fe200078e0a05 */
[----:B0-----:R-:W-:-:S05]  /*01e0*/  IADD3 R8, P1, PT, R8, 0x10, RZ ;  /* 0x0000001008087810 */ /* 0x001fca0007f3e0ff */
[----:B------:R-:W-:-:S08]  /*01f0*/  IMAD.X R9, RZ, RZ, R9, P1 ;  /* 0x000000ffff097224 */ /* 0x000fd000008e0609 */
.L_x_4:
[C---:B------:R-:W-:Y:S01]  /*0200*/  IMAD.WIDE R26, R3.reuse, 0x4, R8 ;  /* 0x00000004031a7825 */ /* 0x040fe200078e0208 */
[----:B------:R-:W0:Y:S04]  /*0210*/  LDC.64 R14, c[0x0][0x3a8] ;  /* 0x0000ea00ff0e7b82 */ /* 0x000e280000000a00 */
[----:B------:R-:W0:Y:S04]  /*0220*/  LDG.E R24, desc[UR4][R26.64+-0x10] ;  /* 0xfffff0041a187981 */ /* 0x000e28000c1e1900 */
[----:B------:R-:W1:Y:S01]  /*0230*/  LDC.64 R10, c[0x0][0x390] ;  /* 0x0000e400ff0a7b82 */ /* 0x000e620000000a00 */
[----:B------:R-:W2:Y:S04]  /*0240*/  LDG.E R23, desc[UR4][R26.64+-0xc] ;  /* 0xfffff4041a177981 */ /* 0x000ea8000c1e1900 */
[----:B------:R-:W3:Y:S01]  /*0250*/  LDG.E R22, desc[UR4][R26.64+-0x8] ;  /* 0xfffff8041a167981 */ /* 0x000ee2000c1e1900 */
[----:B-1----:R-:W-:-:S05]  /*0260*/  IMAD.WIDE R10, R3, 0x8, R10 ;  /* 0x00000008030a7825 */ /* 0x002fca00078e020a */
[----:B------:R-:W4:Y:S04]  /*0270*/  LDG.E.64 R18, desc[UR4][R10.64] ;  /* 0x000000040a127981 */ /* 0x000f28000c1e1b00 */
[----:B------:R-:W5:Y:S01]  /*0280*/  LDG.E.64 R16, desc[UR4][R10.64+0x8] ;  /* 0x000008040a107981 */ /* 0x000f62000c1e1b00 */
[----:B0-----:R-:W-:-:S06]  /*0290*/  IMAD.WIDE R28, R24, 0x8, R14 ;  /* 0x00000008181c7825 */ /* 0x001fcc00078e020e */
[----:B------:R-:W3:Y:S01]  /*02a0*/  LDG.E.64 R28, desc[UR4][R28.64] ;  /* 0x000000041c1c7981 */ /* 0x000ee2000c1e1b00 */
[--C-:B--2---:R-:W-:Y:S01]  /*02b0*/  IMAD.WIDE R20, R23, 0x8, R14.reuse ;  /* 0x0000000817147825 */ /* 0x104fe200078e020e */
[----:B------:R-:W-:Y:S02]  /*02c0*/  ISETP.NE.AND P1, PT, R24, R0, PT ;  /* 0x000000001800720c */ /* 0x000fe40003f25270 */
[----:B------:R-:W2:Y:S04]  /*02d0*/  LDG.E R24, desc[UR4][R26.64+0x8] ;  /* 0x000008041a187981 */ /* 0x000ea8000c1e1900 */
[----:B------:R-:W5:Y:S01]  /*02e0*/  LDG.E.64 R20, desc[UR4][R20.64] ;  /* 0x0000000414147981 */ /* 0x000f62000c1e1b00 */
[----:B----4-:R-:W-:Y:S01]  /*02f0*/  FSEL R25, R18, R12, !P1 ;  /* 0x0000000c12197208 */ /* 0x010fe20004800000 */
[----:B---3--:R-:W-:Y:S01]  /*0300*/  DFMA R28, R18, R28, R6 ;  /* 0x0000001c121c722b */ /* 0x008fe20000000006 */
[----:B------:R-:W-:Y:S01]  /*0310*/  FSEL R7, R19, R13, !P1 ;  /* 0x0000000d13077208 */ /* 0x000fe20004800000 */
[----:B------:R-:W-:Y:S01]  /*0320*/  IMAD.WIDE R18, R22, 0x8, R14 ;  /* 0x0000000816127825 */ /* 0x000fe200078e020e */
[----:B------:R-:W3:Y:S04]  /*0330*/  LDG.E R6, desc[UR4][R26.64+-0x4] ;  /* 0xfffffc041a067981 */ /* 0x000ee8000c1e1900 */
[----:B------:R-:W4:Y:S04]  /*0340*/  LDG.E.64 R12, desc[UR4][R10.64+0x10] ;  /* 0x000010040a0c7981 */ /* 0x000f28000c1e1b00 */
[----:B------:R-:W4:Y:S01]  /*0350*/  LDG.E.64 R18, desc[UR4][R18.64] ;  /* 0x0000000412127981 */ /* 0x000f22000c1e1b00 */
[----:B------:R-:W-:Y:S01]  /*0360*/  ISETP.NE.AND P1, PT, R23, R0, PT ;  /* 0x000000001700720c */ /* 0x000fe20003f25270 */
[----:B-----5:R-:W-:-:S03]  /*0370*/  DFMA R20, R16, R20, R28 ;  /* 0x000000141014722b */ /* 0x020fc6000000001c */
[----:B------:R-:W-:Y:S02]  /*0380*/  FSEL R25, R16, R25, !P1 ;  /* 0x0000001910197208 */ /* 0x000fe40004800000 */
[----:B------:R-:W-:Y:S02]  /*0390*/  FSEL R23, R17, R7, !P1 ;  /* 0x0000000711177208 */ /* 0x000fe40004800000 */
[----:B------:R-:W5:Y:S01]  /*03a0*/  LDG.E R7, desc[UR4][R26.64] ;  /* 0x000000041a077981 */ /* 0x000f62000c1e1900 */
[----:B---3--:R-:W-:-:S06]  /*03b0*/  IMAD.WIDE R16, R6, 0x8, R14 ;  /* 0x0000000806107825 */ /* 0x008fcc00078e020e */
[----:B------:R-:W3:Y:S01]  /*03c0*/  LDG.E.64 R16, desc[UR4][R16.64] ;  /* 0x0000000410107981 */ /* 0x000ee2000c1e1b00 */
[----:B----4-:R-:W-:-:S03]  /*03d0*/  DFMA R18, R12, R18, R20 ;  /* 0x000000120c12722b */ /* 0x010fc60000000014 */
[----:B------:R-:W3:Y:S01]  /*03e0*/  LDG.E.64 R20, desc[UR4][R10.64+0x18] ;  /* 0x000018040a147981 */ /* 0x000ee2000c1e1b00 */
[----:B------:R-:W-:-:S03]  /*03f0*/  ISETP.NE.AND P1, PT, R22, R0, PT ;  /* 0x000000001600720c */ /* 0x000fc60003f25270 */
[----:B------:R-:W4:Y:S01]  /*0400*/  LDG.E R22, desc[UR4][R26.64+0x4] ;  /* 0x000004041a167981 */ /* 0x000f22000c1e1900 */
[----:B------:R-:W-:Y:S02]  /*0410*/  FSEL R25, R12, R25, !P1 ;  /* 0x000000190c197208 */ /* 0x000fe40004800000 */
[----:B------:R-:W-:Y:S01]  /*0420*/  FSEL R23, R13, R23, !P1 ;  /* 0x000000170d177208 */ /* 0x000fe20004800000 */
[----:B-----5:R-:W-:-:S06]  /*0430*/  IMAD.WIDE R12, R7, 0x8, R14 ;  /* 0x00000008070c7825 */ /* 0x020fcc00078e020e */
[----:B------:R-:W5:Y:S01]  /*0440*/  LDG.E.64 R12, desc[UR4][R12.64] ;  /* 0x000000040c0c7981 */ /* 0x000f62000c1e1b00 */
[----:B---3--:R-:W-:-:S03]  /*0450*/  DFMA R16, R20, R16, R18 ;  /* 0x000000101410722b */ /* 0x008fc60000000012 */
[----:B------:R-:W5:Y:S01]  /*0460*/  LDG.E.64 R18, desc[UR4][R10.64+0x20] ;  /* 0x000020040a127981 */ /* 0x000f62000c1e1b00 */
[----:B------:R-:W-:-:S03]  /*0470*/  ISETP.NE.AND P1, PT, R6, R0, PT ;  /* 0x000000000600720c */ /* 0x000fc60003f25270 */
[----:B------:R-:W3:Y:S01]  /*0480*/  LDG.E R6, desc[UR4][R26.64+0xc] ;  /* 0x00000c041a067981 */ /* 0x000ee2000c1e1900 */
[----:B------:R-:W-:Y:S02]  /*0490*/  FSEL R25, R20, R25, !P1 ;  /* 0x0000001914197208 */ /* 0x000fe40004800000 */
[----:B------:R-:W-:Y:S01]  /*04a0*/  FSEL R23, R21, R23, !P1 ;  /* 0x0000001715177208 */ /* 0x000fe20004800000 */
[----:B----4-:R-:W-:-:S06]  /*04b0*/  IMAD.WIDE R20, R22, 0x8, R14 ;  /* 0x0000000816147825 */ /* 0x010fcc00078e020e */
[----:B------:R-:W4:Y:S01]  /*04c0*/  LDG.E.64 R20, desc[UR4][R20.64] ;  /* 0x0000000414147981 */ /* 0x000f22000c1e1b00 */
[----:B-----5:R-:W-:-:S03]  /*04d0*/  DFMA R12, R18, R12, R16 ;  /* 0x0000000c120c722b */ /* 0x020fc60000000010 */
[----:B------:R-:W4:Y:S01]  /*04e0*/  LDG.E.64 R16, desc[UR4][R10.64+0x28] ;  /* 0x000028040a107981 */ /* 0x000f22000c1e1b00 */
[----:B------:R-:W-:-:S04]  /*04f0*/  ISETP.NE.AND P1, PT, R7, R0, PT ;  /* 0x000000000700720c */ /* 0x000fc80003f25270 */
[----:B------:R-:W-:Y:S02]  /*0500*/  FSEL R7, R18, R25, !P1 ;  /* 0x0000001912077208 */ /* 0x000fe40004800000 */
[----:B------:R-:W-:Y:S01]  /*0510*/  FSEL R23, R19, R23, !P1 ;  /* 0x0000001713177208 */ /* 0x000fe20004800000 */
[----:B--2---:R-:W-:-:S06]  /*0520*/  IMAD.WIDE R18, R24, 0x8, R14 ;  /* 0x0000000818127825 */ /* 0x004fcc00078e020e */
[----:B------:R-:W2:Y:S01]  /*0530*/  LDG.E.64 R18, desc[UR4][R18.64] ;  /* 0x0000000412127981 */ /* 0x000ea2000c1e1b00 */
[----:B---3--:R-:W-:-:S06]  /*0540*/  IMAD.WIDE R14, R6, 0x8, R14 ;  /* 0x00000008060e7825 */ /* 0x008fcc00078e020e */
[----:B------:R-:W3:Y:S01]  /*0550*/  LDG.E.64 R14, desc[UR4][R14.64] ;  /* 0x000000040e0e7981 */ /* 0x000ee2000c1e1b00 */
[----:B----4-:R-:W-:-:S03]  /*0560*/  DFMA R20, R16, R20, R12 ;  /* 0x000000141014722b */ /* 0x010fc6000000000c */
[----:B------:R-:W2:Y:S04]  /*0570*/  LDG.E.64 R12, desc[UR4][R10.64+0x30] ;  /* 0x000030040a0c7981 */ /* 0x000ea8000c1e1b00 */
[----:B------:R-:W3:Y:S01]  /*0580*/  LDG.E.64 R10, desc[UR4][R10.64+0x38] ;  /* 0x000038040a0a7981 */ /* 0x000ee2000c1e1b00 */
[-C--:B------:R-:W-:Y:S01]  /*0590*/  ISETP.NE.AND P1, PT, R22, R0.reuse, PT ;  /* 0x000000001600720c */ /* 0x080fe20003f25270 */
[----:B------:R-:W-:Y:S01]  /*05a0*/  VIADD R5, R5, 0x8 ;  /* 0x0000000805057836 */ /* 0x000fe20000000000 */
[----:B------:R-:W-:Y:S02]  /*05b0*/  ISETP.NE.AND P2, PT, R24, R0, PT ;  /* 0x000000001800720c */ /* 0x000fe40003f45270 */
[----:B------:R-:W-:Y:S02]  /*05c0*/  FSEL R7, R16, R7, !P1 ;  /* 0x0000000710077208 */ /* 0x000fe40004800000 */
[----:B------:R-:W-:-:S02]  /*05d0*/  FSEL R23, R17, R23, !P1 ;  /* 0x0000001711177208 */ /* 0x000fc40004800000 */
[----:B------:R-:W-:Y:S01]  /*05e0*/  ISETP.NE.AND P1, PT, R6, R0, PT ;  /* 0x000000000600720c */ /* 0x000fe20003f25270 */
[----:B------:R-:W-:Y:S01]  /*05f0*/  VIADD R3, R3, 0x8 ;  /* 0x0000000803037836 */ /* 0x000fe20000000000 */
[----:B--2---:R-:W-:Y:S01]  /*0600*/  DFMA R20, R12, R18, R20 ;  /* 0x000000120c14722b */ /* 0x004fe20000000014 */
[----:B------:R-:W-:Y:S02]  /*0610*/  FSEL R17, R12, R7, !P2 ;  /* 0x000000070c117208 */ /* 0x000fe40005000000 */
[----:B------:R-:W-:Y:S02]  /*0620*/  FSEL R13, R13, R23, !P2 ;  /* 0x000000170d0d7208 */ /* 0x000fe40005000000 */
[----:B------:R-:W-:-:S03]  /*0630*/  ISETP.NE.AND P2, PT, R5, RZ, PT ;  /* 0x000000ff0500720c */ /* 0x000fc60003f45270 */
[----:B---3--:R-:W-:Y:S01]  /*0640*/  DFMA R6, R10, R14, R20 ;  /* 0x0000000e0a06722b */ /* 0x008fe20000000014 */
[----:B------:R-:W-:Y:S02]  /*0650*/  FSEL R12, R10, R17, !P1 ;  /* 0x000000110a0c7208 */ /* 0x000fe40004800000 */
[----:B------:R-:W-:-:S07]  /*0660*/  FSEL R13, R11, R13, !P1 ;  /* 0x0000000d0b0d7208 */ /* 0x000fce0004800000 */
[----:B------:R-:W-:Y:S05]  /*0670*/  @P2 BRA `(.L_x_4) ;  /* 0xfffffff800e02947 */ /* 0x000fea000383ffff */
.L_x_3:
[----:B------:R-:W-:Y:S05]  /*0680*/  BSYNC.RECONVERGENT B1 ;  /* 0x0000000000017941 */ /* 0x000fea0003800200 */
.L_x_2:
[----:B------:R-:W-:Y:S05]  /*0690*/  @!P0 BRA `(.L_x_1) ;  /* 0x00000004005c8947 */ /* 0x000fea0003800000 */
[----:B------:R-:W-:Y:S01]  /*06a0*/  ISETP.GE.U32.AND P1, PT, R2, 0x4, PT ;  /* 0x000000040200780c */ /* 0x000fe20003f26070 */
[----:B------:R-:W-:Y:S01]  /*06b0*/  BSSY.RECONVERGENT B1, `(.L_x_5) ;  /* 0x000002a000017945 */ /* 0x000fe20003800200 */
[----:B------:R-:W-:-:S04]  /*06c0*/  LOP3.LUT R5, R4, 0x3, RZ, 0xc0, !PT ;  /* 0x0000000304057812 */ /* 0x000fc800078ec0ff */
[----:B------:R-:W-:-:S07]  /*06d0*/  ISETP.NE.AND P0, PT, R5, RZ, PT ;  /* 0x000000ff0500720c */ /* 0x000fce0003f05270 */
[----:B------:R-:W-:Y:S06]  /*06e0*/  @!P1 BRA `(.L_x_6) ;  /* 0x0000000000989947 */ /* 0x000fec0003800000 */
[----:B------:R-:W0:Y:S08]  /*06f0*/  LDC.64 R28, c[0x0][0x388] ;  /* 0x0000e200ff1c7b82 */ /* 0x000e300000000a00 */
[----:B------:R-:W1:Y:S08]  /*0700*/  LDC.64 R22, c[0x0][0x3a8] ;  /* 0x0000ea00ff167b82 */ /* 0x000e700000000a00 */
[----:B------:R-:W2:Y:S01]  /*0710*/  LDC.64 R20, c[0x0][0x390] ;  /* 0x0000e400ff147b82 */ /* 0x000ea20000000a00 */
[----:B0-----:R-:W-:-:S05]  /*0720*/  IMAD.WIDE R28, R3, 0x4, R28 ;  /* 0x00000004031c7825 */ /* 0x001fca00078e021c */
[----:B------:R-:W1:Y:S04]  /*0730*/  LDG.E R25, desc[UR4][R28.64] ;  /* 0x000000041c197981 */ /* 0x000e68000c1e1900 */
[----:B------:R-:W3:Y:S04]  /*0740*/  LDG.E R26, desc[UR4][R28.64+0x4] ;  /* 0x000004041c1a7981 */ /* 0x000ee8000c1e1900 */
[----:B------:R-:W4:Y:S01]  /*0750*/  LDG.E R24, desc[UR4][R28.64+0x8] ;  /* 0x000008041c187981 */ /* 0x000f22000c1e1900 */
[----:B--2---:R-:W-:-:S03]  /*0760*/  IMAD.WIDE R20, R3, 0x8, R20 ;  /* 0x0000000803147825 */ /* 0x004fc600078e0214 */
[----:B------:R-:W2:Y:S04]  /*0770*/  LDG.E R2, desc[UR4][R28.64+0xc] ;  /* 0x00000c041c027981 */ /* 0x000ea8000c1e1900 */
[----:B------:R-:W5:Y:S04]  /*0780*/  LDG.E.64 R16, desc[UR4][R20.64] ;  /* 0x0000000414107981 */ /* 0x000f68000c1e1b00 */
[----:B------:R-:W5:Y:S01]  /*0790*/  LDG.E.64 R10, desc[UR4][R20.64+0x8] ;  /* 0x00000804140a7981 */ /* 0x000f62000c1e1b00 */
[----:B-1----:R-:W-:-:S06]  /*07a0*/  IMAD.WIDE R8, R25, 0x8, R22 ;  /* 0x0000000819087825 */ /* 0x002fcc00078e0216 */
[----:B------:R-:W5:Y:S01]  /*07b0*/  LDG.E.64 R8, desc[UR4][R8.64] ;  /* 0x0000000408087981 */ /* 0x000f62000c1e1b00 */
[----:B---3--:R-:W-:-:S04]  /*07c0*/  IMAD.WIDE R18, R26, 0x8, R22 ;  /* 0x000000081a127825 */ /* 0x008fc800078e0216 */
[--C-:B----4-:R-:W-:Y:S02]  /*07d0*/  IMAD.WIDE R14, R24, 0x8, R22.reuse ;  /* 0x00000008180e7825 */ /* 0x110fe400078e0216 */
[----:B------:R-:W3:Y:S02]  /*07e0*/  LDG.E.64 R18, desc[UR4][R18.64] ;  /* 0x0000000412127981 */ /* 0x000ee4000c1e1b00 */
[----:B--2---:R-:W-:Y:S02]  /*07f0*/  IMAD.WIDE R22, R2, 0x8, R22 ;  /* 0x0000000802167825 */ /* 0x004fe400078e0216 */
[----:B------:R-:W2:Y:S04]  /*0800*/  LDG.E.64 R14, desc[UR4][R14.64] ;  /* 0x000000040e0e7981 */ /* 0x000ea8000c1e1b00 */
[----:B------:R-:W4:Y:S01]  /*0810*/  LDG.E.64 R22, desc[UR4][R22.64] ;  /* 0x0000000416167981 */ /* 0x000f22000c1e1b00 */
[----:B-----5:R-:W-:-:S03]  /*0820*/  DFMA R6, R16, R8, R6 ;  /* 0x000000081006722b */ /* 0x020fc60000000006 */
[----:B------:R-:W2:Y:S04]  /*0830*/  LDG.E.64 R8, desc[UR4][R20.64+0x10] ;  /* 0x0000100414087981 */ /* 0x000ea8000c1e1b00 */
[----:B------:R-:W4:Y:S01]  /*0840*/  LDG.E.64 R20, desc[UR4][R20.64+0x18] ;  /* 0x0000180414147981 */ /* 0x000f22000c1e1b00 */
[----:B---3--:R-:W-:Y:S01]  /*0850*/  DFMA R6, R10, R18, R6 ;  /* 0x000000120a06722b */ /* 0x008fe20000000006 */
[-C--:B------:R-:W-:Y:S02]  /*0860*/  ISETP.NE.AND P1, PT, R25, R0.reuse, PT ;  /* 0x000000001900720c */ /* 0x080fe40003f25270 */
[----:B------:R-:W-:Y:S02]  /*0870*/  ISETP.NE.AND P2, PT, R26, R0, PT ;  /* 0x000000001a00720c */ /* 0x000fe40003f45270 */
[----:B------:R-:W-:-:S02]  /*0880*/  FSEL R19, R16, R12, !P1 ;  /* 0x0000000c10137208 */ /* 0x000fc40004800000 */
[----:B------:R-:W-:Y:S02]  /*0890*/  FSEL R17, R17, R13, !P1 ;  /* 0x0000000d11117208 */ /* 0x000fe40004800000 */
[-C--:B------:R-:W-:Y:S02]  /*08a0*/  ISETP.NE.AND P1, PT, R24, R0.reuse, PT ;  /* 0x000000001800720c */ /* 0x080fe40003f25270 */
[----:B------:R-:W-:Y:S01]  /*08b0*/  FSEL R13, R10, R19, !P2 ;  /* 0x000000130a0d7208 */ /* 0x000fe20005000000 */
[----:B------:R-:W-:Y:S01]  /*08c0*/  VIADD R3, R3, 0x4 ;  /* 0x0000000403037836 */ /* 0x000fe20000000000 */
[----:B--2---:R-:W-:Y:S01]  /*08d0*/  DFMA R6, R8, R14, R6 ;  /* 0x0000000e0806722b */ /* 0x004fe20000000006 */
[----:B------:R-:W-:Y:S02]  /*08e0*/  FSEL R15, R11, R17, !P2 ;  /* 0x000000110b0f7208 */ /* 0x000fe40005000000 */
[----:B------:R-:W-:Y:S02]  /*08f0*/  FSEL R11, R8, R13, !P1 ;  /* 0x0000000d080b7208 */ /* 0x000fe40004800000 */
[----:B------:R-:W-:-:S02]  /*0900*/  ISETP.NE.AND P2, PT, R2, R0, PT ;  /* 0x000000000200720c */ /* 0x000fc40003f45270 */
[----:B------:R-:W-:Y:S01]  /*0910*/  FSEL R13, R9, R15, !P1 ;  /* 0x0000000f090d7208 */ /* 0x000fe20004800000 */
[----:B----4-:R-:W-:Y:S01]  /*0920*/  DFMA R6, R20, R22, R6 ;  /* 0x000000161406722b */ /* 0x010fe20000000006 */
[----:B------:R-:W-:Y:S02]  /*0930*/  FSEL R12, R20, R11, !P2 ;  /* 0x0000000b140c7208 */ /* 0x000fe40005000000 */
[----:B------:R-:W-:-:S08]  /*0940*/  FSEL R13, R21, R13, !P2 ;  /* 0x0000000d150d7208 */ /* 0x000fd00005000000 */
.L_x_6:
[----:B------:R-:W-:Y:S05]  /*0950*/  BSYNC.RECONVERGENT B1 ;  /* 0x0000000000017941 */ /* 0x000fea0003800200 */
.L_x_5:
[----:B------:R-:W-:Y:S05]  /*0960*/  @!P0 BRA `(.L_x_1) ;  /* 0x0000000000a88947 */ /* 0x000fea0003800000 */
[----:B------:R-:W-:Y:S01]  /*0970*/  ISETP.NE.AND P0, PT, R5, 0x1, PT ;  /* 0x000000010500780c */ /* 0x000fe20003f05270 */
[----:B------:R-:W-:Y:S01]  /*0980*/  BSSY.RECONVERGENT B1, `(.L_x_7) ;  /* 0x000001a000017945 */ /* 0x000fe20003800200 */
[----:B------:R-:W-:-:S04]  /*0990*/  LOP3.LUT R4, R4, 0x1, RZ, 0xc0, !PT ;  /* 0x0000000104047812 */ /* 0x000fc800078ec0ff */
[----:B------:R-:W-:-:S07]  /*09a0*/  ISETP.NE.U32.AND P1, PT, R4, 0x1, PT ;  /* 0x000000010400780c */ /* 0x000fce0003f25070 */
[----:B------:R-:W-:Y:S06]  /*09b0*/  @!P0 BRA `(.L_x_8) ;  /* 0x0000000000588947 */ /* 0x000fec0003800000 */
[----:B------:R-:W0:Y:S08]  /*09c0*/  LDC.64 R4, c[0x0][0x388] ;  /* 0x0000e200ff047b82 */ /* 0x000e300000000a00 */
[----:B------:R-:W1:Y:S01]  /*09d0*/  LDC.64 R10, c[0x0][0x3a8] ;  /* 0x0000ea00ff0a7b82 */ /* 0x000e620000000a00 */
[----:B0-----:R-:W-:-:S07]  /*09e0*/  IMAD.WIDE R16, R3, 0x4, R4 ;  /* 0x0000000403107825 */ /* 0x001fce00078e0204 */
[----:B------:R-:W0:Y:S01]  /*09f0*/  LDC.64 R4, c[0x0][0x390] ;  /* 0x0000e400ff047b82 */ /* 0x000e220000000a00 */
[----:B------:R-:W1:Y:S04]  /*0a00*/  LDG.E R9, desc[UR4][R16.64] ;  /* 0x0000000410097981 */ /* 0x000e68000c1e1900 */
[----:B------:R-:W2:Y:S01]  /*0a10*/  LDG.E R23, desc[UR4][R16.64+0x4] ;  /* 0x0000040410177981 */ /* 0x000ea2000c1e1900 */
[----:B0-----:R-:W-:-:S05]  /*0a20*/  IMAD.WIDE R14, R3, 0x8, R4 ;  /* 0x00000008030e7825 */ /* 0x001fca00078e0204 */
[----:B------:R-:W3:Y:S01]  /*0a30*/  LDG.E.64 R4, desc[UR4][R14.64] ;  /* 0x000000040e047981 */ /* 0x000ee2000c1e1b00 */
[----:B-1----:R-:W-:-:S04]  /*0a40*/  IMAD.WIDE R18, R9, 0x8, R10 ;  /* 0x0000000809127825 */ /* 0x002fc800078e020a */
[----:B--2---:R-:W-:Y:S02]  /*0a50*/  IMAD.WIDE R20, R23, 0x8, R10 ;  /* 0x0000000817147825 */ /* 0x004fe400078e020a */
[----:B------:R-:W2:Y:S04]  /*0a60*/  LDG.E.64 R18, desc[UR4][R18.64] ;  /* 0x0000000412127981 */ /* 0x000ea8000c1e1b00 */
[----:B------:R-:W4:Y:S04]  /*0a70*/  LDG.E.64 R10, desc[UR4][R14.64+0x8] ;  /* 0x000008040e0a7981 */ /* 0x000f28000c1e1b00 */
[----:B------:R-:W5:Y:S01]  /*0a80*/  LDG.E.64 R20, desc[UR4][R20.64] ;  /* 0x0000000414147981 */ /* 0x000f62000c1e1b00 */
[----:B------:R-:W-:-:S02]  /*0a90*/  ISETP.NE.AND P0, PT, R9, R0, PT ;  /* 0x000000000900720c */ /* 0x000fc40003f05270 */
[----:B------:R-:W-:Y:S01]  /*0aa0*/  ISETP.NE.AND P2, PT, R23, R0, PT ;  /* 0x000000001700720c */ /* 0x000fe20003f45270 */
[----:B------:R-:W-:Y:S01]  /*0ab0*/  VIADD R3, R3, 0x2 ;  /* 0x0000000203037836 */ /* 0x000fe20000000000 */
[----:B---3--:R-:W-:Y:S01]  /*0ac0*/  FSEL R9, R4, R12, !P0 ;  /* 0x0000000c04097208 */ /* 0x008fe20004000000 */
[----:B--2---:R-:W-:Y:S01]  /*0ad0*/  DFMA R6, R4, R18, R6 ;  /* 0x000000120406722b */ /* 0x004fe20000000006 */
[----:B------:R-:W-:Y:S02]  /*0ae0*/  FSEL R5, R5, R13, !P0 ;  /* 0x0000000d05057208 */ /* 0x000fe40004000000 */
[----:B----4-:R-:W-:Y:S02]  /*0af0*/  FSEL R12, R10, R9, !P2 ;  /* 0x000000090a0c7208 */ /* 0x010fe40005000000 */
[----:B------:R-:W-:-:S03]  /*0b00*/  FSEL R13, R11, R5, !P2 ;  /* 0x000000050b0d7208 */ /* 0x000fc60005000000 */
[----:B-----5:R-:W-:-:S11]  /*0b10*/  DFMA R6, R10, R20, R6 ;  /* 0x000000140a06722b */ /* 0x020fd60000000006 */
.L_x_8:
[----:B------:R-:W-:Y:S05]  /*0b20*/  BSYNC.RECONVERGENT B1 ;  /* 0x0000000000017941 */ /* 0x000fea0003800200 */
.L_x_7:
[----:B------:R-:W-:Y:S05]  /*0b30*/  @P1 BRA `(.L_x_1) ;  /* 0x0000000000341947 */ /* 0x000fea0003800000 */
[----:B------:R-:W0:Y:S08]  /*0b40*/  LDC.64 R4, c[0x0][0x388] ;  /* 0x0000e200ff047b82 */ /* 0x000e300000000a00 */
[----:B------:R-:W1:Y:S08]  /*0b50*/  LDC.64 R8, c[0x0][0x390] ;  /* 0x0000e400ff087b82 */ /* 0x000e700000000a00 */
[----:B------:R-:W2:Y:S01]  /*0b60*/  LDC.64 R10, c[0x0][0x3a8] ;  /* 0x0000ea00ff0a7b82 */ /* 0x000ea20000000a00 */
[----:B0-----:R-:W-:-:S06]  /*0b70*/  IMAD.WIDE R4, R3, 0x4, R4 ;  /* 0x0000000403047825 */ /* 0x001fcc00078e0204 */
[----:B------:R-:W2:Y:S01]  /*0b80*/  LDG.E R5, desc[UR4][R4.64] ;  /* 0x0000000404057981 */ /* 0x000ea2000c1e1900 */
[----:B-1----:R-:W-:-:S06]  /*0b90*/  IMAD.WIDE R2, R3, 0x8, R8 ;  /* 0x0000000803027825 */ /* 0x002fcc00078e0208 */
[----:B------:R-:W3:Y:S01]  /*0ba0*/  LDG.E.64 R2, desc[UR4][R2.64] ;  /* 0x0000000402027981 */ /* 0x000ee2000c1e1b00 */
[----:B--2---:R-:W-:-:S06]  /*0bb0*/  IMAD.WIDE R8, R5, 0x8, R10 ;  /* 0x0000000805087825 */ /* 0x004fcc00078e020a */
[----:B------:R-:W2:Y:S01]  /*0bc0*/  LDG.E.64 R8, desc[UR4][R8.64] ;  /* 0x0000000408087981 */ /* 0x000ea2000c1e1b00 */
[----:B------:R-:W-:-:S04]  /*0bd0*/  ISETP.NE.AND P0, PT, R5, R0, PT ;  /* 0x000000000500720c */ /* 0x000fc80003f05270 */
[----:B---3--:R-:W-:Y:S02]  /*0be0*/  FSEL R12, R2, R12, !P0 ;  /* 0x0000000c020c7208 */ /* 0x008fe40004000000 */
[----:B------:R-:W-:Y:S01]  /*0bf0*/  FSEL R13, R3, R13, !P0 ;  /* 0x0000000d030d7208 */ /* 0x000fe20004000000 */
[----:B--2---:R-:W-:-:S11]  /*0c00*/  DFMA R6, R2, R8, R6 ;  /* 0x000000080206722b */ /* 0x004fd60000000006 */
.L_x_1:
[----:B------:R-:W-:Y:S05]  /*0c10*/  BSYNC.RECONVERGENT B0 ;  /* 0x0000000000007941 */ /* 0x000fea0003800200 */
.L_x_0:
[----:B------:R-:W0:Y:S08]  /*0c20*/  LDC.64 R2, c[0x0][0x3b0] ;  /* 0x0000ec00ff027b82 */ /* 0x000e300000000a00 */
[----:B------:R-:W1:Y:S01]  /*0c30*/  LDC.64 R4, c[0x0][0x3a8] ;  /* 0x0000ea00ff047b82 */ /* 0x000e620000000a00 */
[----:B0-----:R-:W-:-:S06]  /*0c40*/  IMAD.WIDE R2, R0, 0x8, R2 ;  /* 0x0000000800027825 */ /* 0x001fcc00078e0202 */
[----:B------:R-:W2:Y:S01]  /*0c50*/  LDG.E.64 R2, desc[UR4][R2.64] ;  /* 0x0000000402027981 */ /* 0x000ea2000c1e1b00 */
[----:B-1----:R-:W-:-:S06]  /*0c60*/  IMAD.WIDE R4, R0, 0x8, R4 ;  /* 0x0000000800047825 */ /* 0x002fcc00078e0204 */
[----:B------:R-:W5:Y:S01]  /*0c70*/  LDG.E.64 R4, desc[UR4][R4.64] ;  /* 0x0000000404047981 */ /* 0x000f62000c1e1b00 */
[----:B------:R-:W0:Y:S01]  /*0c80*/  MUFU.RCP64H R9, R13 ;  /* 0x0000000d00097308 */ /* 0x000e220000001800 */
[----:B------:R-:W-:Y:S01]  /*0c90*/  IMAD.MOV.U32 R8, RZ, RZ, 0x1 ;  /* 0x00000001ff087424 */ /* 0x000fe200078e00ff */
[----:B------:R-:W-:Y:S05]  /*0ca0*/  BSSY.RECONVERGENT B0, `(.L_x_9) ;  /* 0x0000012000007945 */ /* 0x000fea0003800200 */
[----:B0-----:R-:W-:-:S08]  /*0cb0*/  DFMA R10, R8, -R12, 1 ;  /* 0x3ff00000080a742b */ /* 0x001fd0000000080c */
[----:B------:R-:W-:-:S08]  /*0cc0*/  DFMA R10, R10, R10, R10 ;  /* 0x0000000a0a0a722b */ /* 0x000fd0000000000a */
[----:B------:R-:W-:-:S08]  /*0cd0*/  DFMA R8, R8, R10, R8 ;  /* 0x0000000a0808722b */ /* 0x000fd00000000008 */
[----:B------:R-:W-:-:S08]  /*0ce0*/  DFMA R14, R8, -R12, 1 ;  /* 0x3ff00000080e742b */ /* 0x000fd0000000080c */
[----:B------:R-:W-:Y:S02]  /*0cf0*/  DFMA R14, R8, R14, R8 ;  /* 0x0000000e080e722b */ /* 0x000fe40000000008 */
[----:B--2---:R-:W-:-:S08]  /*0d00*/  DADD R10, R2, -R6 ;  /* 0x00000000020a7229 */ /* 0x004fd00000000806 */
[----:B------:R-:W-:Y:S02]  /*0d10*/  DMUL R2, R10, R14 ;  /* 0x0000000e0a027228 */ /* 0x000fe40000000000 */
[----:B------:R-:W-:-:S06]  /*0d20*/  FSETP.GEU.AND P1, PT, |R11|, 6.5827683646048100446e-37, PT ;  /* 0x036000000b00780b */ /* 0x000fcc0003f2e200 */
[----:B------:R-:W-:-:S08]  /*0d30*/  DFMA R6, R2, -R12, R10 ;  /* 0x8000000c0206722b */ /* 0x000fd0000000000a */
[----:B------:R-:W-:-:S10]  /*0d40*/  DFMA R2, R14, R6, R2 ;  /* 0x000000060e02722b */ /* 0x000fd40000000002 */
[----:B------:R-:W-:-:S05]  /*0d50*/  FFMA R6, RZ, R13, R3 ;  /* 0x0000000dff067223 */ /* 0x000fca0000000003 */
[----:B------:R-:W-:-:S13]  /*0d60*/  FSETP.GT.AND P0, PT, |R6|, 1.469367938527859385e-39, PT ;  /* 0x001000000600780b */ /* 0x000fda0003f04200 */
[----:B------:R-:W-:Y:S05]  /*0d70*/  @P0 BRA P1, `(.L_x_10) ;  /* 0x0000000000100947 */ /* 0x000fea0000800000 */
[----:B------:R-:W-:Y:S01]  /*0d80*/  IMAD.MOV.U32 R6, RZ, RZ, R12 ;  /* 0x000000ffff067224 */ /* 0x000fe200078e000c */
[----:B------:R-:W-:Y:S01]  /*0d90*/  MOV R12, 0xdc0 ;  /* 0x00000dc0000c7802 */ /* 0x000fe20000000f00 */
[----:B------:R-:W-:-:S07]  /*0da0*/  IMAD.MOV.U32 R7, RZ, RZ, R13 ;  /* 0x000000ffff077224 */ /* 0x000fce00078e000d */
[----:B-----5:R-:W-:Y:S05]  /*0db0*/  CALL.REL.NOINC `($__internal_0_$__cuda_sm20_div_rn_f64_full) ;  /* 0x0000000000187944 */ /* 0x020fea0003c00000 */
.L_x_10:
[----:B------:R-:W-:Y:S05]  /*0dc0*/  BSYNC.RECONVERGENT B0 ;  /* 0x0000000000007941 */ /* 0x000fea0003800200 */
.L_x_9:
[----:B------:R-:W0:Y:S01]  /*0dd0*/  LDC.64 R6, c[0x0][0x3a0] ;  /* 0x0000e800ff067b82 */ /* 0x000e220000000a00 */
[----:B-----5:R-:W-:Y:S01]  /*0de0*/  DADD R4, R4, R2 ;  /* 0x0000000004047229 */ /* 0x020fe20000000002 */
[----:B0-----:R-:W-:-:S06]  /*0df0*/  IMAD.WIDE R2, R0, 0x8, R6 ;  /* 0x0000000800027825 */ /* 0x001fcc00078e0206 */
[----:B------:R-:W-:Y:S01]  /*0e00*/  STG.E.64 desc[UR4][R2.64], R4 ;  /* 0x0000000402007986 */ /* 0x000fe2000c101b04 */
[----:B------:R-:W-:Y:S05]  /*0e10*/  EXIT ;  /* 0x000000000000794d */ /* 0x000fea0003800000 */
        .weak           $__internal_0_$__cuda_sm20_div_rn_f64_full
        .type           $__internal_0_$__cuda_sm20_div_rn_f64_full,@function
        .size           $__internal_0_$__cuda_sm20_div_rn_f64_full,(.L_x_18 - $__internal_0_$__cuda_sm20_div_rn_f64_full)
$__internal_0_$__cuda_sm20_div_rn_f64_full:
[C---:B------:R-:W-:Y:S01]  /*0e20*/  FSETP.GEU.AND P0, PT, |R7|.reuse, 1.469367938527859385e-39, PT ;  /* 0x001000000700780b */ /* 0x040fe20003f0e200 */
[----:B------:R-:W-:Y:S01]  /*0e30*/  IMAD.MOV.U32 R18, RZ, RZ, 0x1 ;  /* 0x00000001ff127424 */ /* 0x000fe200078e00ff */
[----:B------:R-:W-:Y:S01]  /*0e40*/  LOP3.LUT R2, R7, 0x800fffff, RZ, 0xc0, !PT ;  /* 0x800fffff07027812 */ /* 0x000fe200078ec0ff */
[----:B------:R-:W-:Y:S01]  /*0e50*/  BSSY.RECONVERGENT B1, `(.L_x_11) ;  /* 0x0000055000017945 */ /* 0x000fe20003800200 */
[C---:B------:R-:W-:Y:S02]  /*0e60*/  FSETP.GEU.AND P2, PT, |R11|.reuse, 1.469367938527859385e-39, PT ;  /* 0x001000000b00780b */ /* 0x040fe40003f4e200 */
[----:B------:R-:W-:Y:S01]  /*0e70*/  LOP3.LUT R3, R2, 0x3ff00000, RZ, 0xfc, !PT ;  /* 0x3ff0000002037812 */ /* 0x000fe200078efcff */
[----:B------:R-:W-:Y:S01]  /*0e80*/  IMAD.MOV.U32 R2, RZ, RZ, R6 ;  /* 0x000000ffff027224 */ /* 0x000fe200078e0006 */
[----:B------:R-:W-:Y:S02]  /*0e90*/  LOP3.LUT R13, R11, 0x7ff00000, RZ, 0xc0, !PT ;  /* 0x7ff000000b0d7812 */ /* 0x000fe400078ec0ff */
[----:B------:R-:W-:-:S03]  /*0ea0*/  LOP3.LUT R16, R7, 0x7ff00000, RZ, 0xc0, !PT ;  /* 0x7ff0000007107812 */ /* 0x000fc600078ec0ff */
[----:B------:R-:W-:Y:S01]  /*0eb0*/  @!P0 DMUL R2, R6, 8.98846567431157953865e+307 ;  /* 0x7fe0000006028828 */ /* 0x000fe20000000000 */
[----:B------:R-:W-:-:S03]  /*0ec0*/  ISETP.GE.U32.AND P1, PT, R13, R16, PT ;  /* 0x000000100d00720c */ /* 0x000fc60003f26070 */
[----:B------:R-:W-:Y:S01]  /*0ed0*/  @!P2 LOP3.LUT R14, R7, 0x7ff00000, RZ, 0xc0, !PT ;  /* 0x7ff00000070ea812 */ /* 0x000fe200078ec0ff */
[----:B------:R-:W-:Y:S01]  /*0ee0*/  @!P2 IMAD.MOV.U32 R20, RZ, RZ, RZ ;  /* 0x000000ffff14a224 */ /* 0x000fe200078e00ff */
[----:B------:R-:W0:Y:S02]  /*0ef0*/  MUFU.RCP64H R19, R3 ;  /* 0x0000000300137308 */ /* 0x000e240000001800 */
[----:B------:R-:W-:Y:S01]  /*0f00*/  @!P2 ISETP.GE.U32.AND P3, PT, R13, R14, PT ;  /* 0x0000000e0d00a20c */ /* 0x000fe20003f66070 */
[----:B------:R-:W-:-:S05]  /*0f10*/  IMAD.MOV.U32 R14, RZ, RZ, 0x1ca00000 ;  /* 0x1ca00000ff0e7424 */ /* 0x000fca00078e00ff */
[----:B------:R-:W-:-:S04]  /*0f20*/  @!P2 SEL R15, R14, 0x63400000, !P3 ;  /* 0x634000000e0fa807 */ /* 0x000fc80005800000 */
[----:B------:R-:W-:-:S04]  /*0f30*/  @!P2 LOP3.LUT R15, R15, 0x80000000, R11, 0xf8, !PT ;  /* 0x800000000f0fa812 */ /* 0x000fc800078ef80b */
[----:B------:R-:W-:Y:S01]  /*0f40*/  @!P2 LOP3.LUT R21, R15, 0x100000, RZ, 0xfc, !PT ;  /* 0x001000000f15a812 */ /* 0x000fe200078efcff */
[----:B0-----:R-:W-:-:S08]  /*0f50*/  DFMA R8, R18, -R2, 1 ;  /* 0x3ff000001208742b */ /* 0x001fd00000000802 */
[----:B------:R-:W-:-:S08]  /*0f60*/  DFMA R8, R8, R8, R8 ;  /* 0x000000080808722b */ /* 0x000fd00000000008 */
[----:B------:R-:W-:Y:S01]  /*0f70*/  DFMA R18, R18, R8, R18 ;  /* 0x000000081212722b */ /* 0x000fe20000000012 */
[----:B------:R-:W-:Y:S01]  /*0f80*/  SEL R9, R14, 0x63400000, !P1 ;  /* 0x634000000e097807 */ /* 0x000fe20004800000 */
[----:B------:R-:W-:-:S03]  /*0f90*/  IMAD.MOV.U32 R8, RZ, RZ, R10 ;  /* 0x000000ffff087224 */ /* 0x000fc600078e000a */
[----:B------:R-:W-:-:S03]  /*0fa0*/  LOP3.LUT R9, R9, 0x800fffff, R11, 0xf8, !PT ;  /* 0x800fffff09097812 */ /* 0x000fc600078ef80b */
[----:B------:R-:W-:-:S03]  /*0fb0*/  DFMA R22, R18, -R2, 1 ;  /* 0x3ff000001216742b */ /* 0x000fc60000000802 */
[----:B------:R-:W-:-:S05]  /*0fc0*/  @!P2 DFMA R8, R8, 2, -R20 ;  /* 0x400000000808a82b */ /* 0x000fca0000000814 */
[----:B------:R-:W-:Y:S01]  /*0fd0*/  DFMA R18, R18, R22, R18 ;  /* 0x000000161212722b */ /* 0x000fe20000000012 */
[----:B------:R-:W-:Y:S02]  /*0fe0*/  IMAD.MOV.U32 R23, RZ, RZ, R13 ;  /* 0x000000ffff177224 */ /* 0x000fe400078e000d */
[----:B------:R-:W-:Y:S01]  /*0ff0*/  IMAD.MOV.U32 R22, RZ, RZ, R16 ;  /* 0x000000ffff167224 */ /* 0x000fe200078e0010 */
[----:B------:R-:W-:Y:S02]  /*1000*/  @!P0 LOP3.LUT R22, R3, 0x7ff00000, RZ, 0xc0, !PT ;  /* 0x7ff0000003168812 */ /* 0x000fe400078ec0ff */
[----:B------:R-:W-:Y:S02]  /*1010*/  @!P2 LOP3.LUT R23, R9, 0x7ff00000, RZ, 0xc0, !PT ;  /* 0x7ff000000917a812 */ /* 0x000fe400078ec0ff */
[----:B------:R-:W-:Y:S01]  /*1020*/  DMUL R20, R18, R8 ;  /* 0x0000000812147228 */ /* 0x000fe20000000000 */
[----:B------:R-:W-:Y:S02]  /*1030*/  VIADD R24, R22, 0xffffffff ;  /* 0xffffffff16187836 */ /* 0x000fe40000000000 */
[----:B------:R-:W-:-:S05]  /*1040*/  VIADD R15, R23, 0xffffffff ;  /* 0xffffffff170f7836 */ /* 0x000fca0000000000 */
[----:B------:R-:W-:Y:S01]  /*1050*/  DFMA R16, R20, -R2, R8 ;  /* 0x800000021410722b */ /* 0x000fe20000000008 */
[----:B------:R-:W-:-:S04]  /*1060*/  ISETP.GT.U32.AND P0, PT, R15, 0x7feffffe, PT ;  /* 0x7feffffe0f00780c */ /* 0x000fc80003f04070 */
[----:B------:R-:W-:-:S03]  /*1070*/  ISETP.GT.U32.OR P0, PT, R24, 0x7feffffe, P0 ;  /* 0x7feffffe1800780c */ /* 0x000fc60000704470 */
[----:B------:R-:W-:-:S10]  /*1080*/  DFMA R16, R18, R16, R20 ;  /* 0x000000101210722b */ /* 0x000fd40000000014 */
[----:B------:R-:W-:Y:S05]  /*1090*/  @P0 BRA `(.L_x_12) ;  /* 0x00000000006c0947 */ /* 0x000fea0003800000 */
[----:B------:R-:W-:-:S04]  /*10a0*/  LOP3.LUT R18, R7, 0x7ff00000, RZ, 0xc0, !PT ;  /* 0x7ff0000007127812 */ /* 0x000fc800078ec0ff */
[CC--:B------:R-:W-:Y:S02]  /*10b0*/  VIADDMNMX R10, R13.reuse, -R18.reuse, 0xb9600000, !PT ;  /* 0xb96000000d0a7446 */ /* 0x0c0fe40007800912 */
[----:B------:R-:W-:Y:S02]  /*10c0*/  ISETP.GE.U32.AND P0, PT, R13, R18, PT ;  /* 0x000000120d00720c */ /* 0x000fe40003f06070 */
[----:B------:R-:W-:Y:S02]  /*10d0*/  VIMNMX R10, PT, PT, R10, 0x46a00000, PT ;  /* 0x46a000000a0a7848 */ /* 0x000fe40003fe0100 */
[----:B------:R-:W-:-:S05]  /*10e0*/  SEL R13, R14, 0x63400000, !P0 ;  /* 0x634000000e0d7807 */ /* 0x000fca0004000000 */
[----:B------:R-:W-:Y:S02]  /*10f0*/  IMAD.IADD R13, R10, 0x1, -R13 ;  /* 0x000000010a0d7824 */ /* 0x000fe400078e0a0d */
[----:B------:R-:W-:Y:S02]  /*1100*/  IMAD.MOV.U32 R10, RZ, RZ, RZ ;  /* 0x000000ffff0a7224 */ /* 0x000fe400078e00ff */
[----:B------:R-:W-:-:S06]  /*1110*/  VIADD R11, R13, 0x7fe00000 ;  /* 0x7fe000000d0b7836 */ /* 0x000fcc0000000000 */
[----:B------:R-:W-:-:S10]  /*1120*/  DMUL R14, R16, R10 ;  /* 0x0000000a100e7228 */ /* 0x000fd40000000000 */
[----:B------:R-:W-:-:S13]  /*1130*/  FSETP.GTU.AND P0, PT, |R15|, 1.469367938527859385e-39, PT ;  /* 0x001000000f00780b */ /* 0x000fda0003f0c200 */
[----:B------:R-:W-:Y:S05]  /*1140*/  @P0 BRA `(.L_x_13) ;  /* 0x0000000000940947 */ /* 0x000fea0003800000 */
[----:B------:R-:W-:Y:S01]  /*1150*/  DFMA R2, R16, -R2, R8 ;  /* 0x800000021002722b */ /* 0x000fe20000000008 */
[----:B------:R-:W-:-:S09]  /*1160*/  IMAD.MOV.U32 R10, RZ, RZ, RZ ;  /* 0x000000ffff0a7224 */ /* 0x000fd200078e00ff */
[C---:B------:R-:W-:Y:S02]  /*1170*/  FSETP.NEU.AND P0, PT, R3.reuse, RZ, PT ;  /* 0x000000ff0300720b */ /* 0x040fe40003f0d000 */
[----:B------:R-:W-:-:S04]  /*1180*/  LOP3.LUT R7, R3, 0x80000000, R7, 0x48, !PT ;  /* 0x8000000003077812 */ /* 0x000fc800078e4807 */
[----:B------:R-:W-:-:S07]  /*1190*/  LOP3.LUT R11, R7, R11, RZ, 0xfc, !PT ;  /* 0x0000000b070b7212 */ /* 0x000fce00078efcff */
[----:B------:R-:W-:Y:S05]  /*11a0*/  @!P0 BRA `(.L_x_13) ;  /* 0x00000000007c8947 */ /* 0x000fea0003800000 */
[----:B------:R-:W-:Y:S01]  /*11b0*/  IMAD.MOV R3, RZ, RZ, -R13 ;  /* 0x000000ffff037224 */ /* 0x000fe200078e0a0d */
[----:B------:R-:W-:Y:S01]  /*11c0*/  DMUL.RP R10, R16, R10 ;  /* 0x0000000a100a7228 */ /* 0x000fe20000008000 */
[----:B------:R-:W-:-:S06]  /*11d0*/  IMAD.MOV.U32 R2, RZ, RZ, RZ ;  /* 0x000000ffff027224 */ /* 0x000fcc00078e00ff */
[----:B------:R-:W-:-:S03]  /*11e0*/  DFMA R2, R14, -R2, R16 ;  /* 0x800000020e02722b */ /* 0x000fc60000000010 */
[----:B------:R-:W-:-:S03]  /*11f0*/  LOP3.LUT R7, R11, R7, RZ, 0x3c, !PT ;  /* 0x000000070b077212 */ /* 0x000fc600078e3cff */
[----:B------:R-:W-:-:S04]  /*1200*/  IADD3 R2, PT, PT, -R13, -0x43300000, RZ ;  /* 0xbcd000000d027810 */ /* 0x000fc80007ffe1ff */
[----:B------:R-:W-:-:S04]  /*1210*/  FSETP.NEU.AND P0, PT, |R3|, R2, PT ;  /* 0x000000020300720b */ /* 0x000fc80003f0d200 */
[----:B------:R-:W-:Y:S02]  /*1220*/  FSEL R14, R10, R14, !P0 ;  /* 0x0000000e0a0e7208 */ /* 0x000fe40004000000 */
[----:B------:R-:W-:Y:S01]  /*1230*/  FSEL R15, R7, R15, !P0 ;  /* 0x0000000f070f7208 */ /* 0x000fe20004000000 */
[----:B------:R-:W-:Y:S06]  /*1240*/  BRA `(.L_x_13) ;  /* 0x0000000000547947 */ /* 0x000fec0003800000 */
.L_x_12:
[----:B------:R-:W-:-:S14]  /*1250*/  DSETP.NAN.AND P0, PT, R10, R10, PT ;  /* 0x0000000a0a00722a */ /* 0x000fdc0003f08000 */
[----:B------:R-:W-:Y:S05]  /*1260*/  @P0 BRA `(.L_x_14) ;  /* 0x0000000000440947 */ /* 0x000fea0003800000 */
[----:B------:R-:W-:-:S14]  /*1270*/  DSETP.NAN.AND P0, PT, R6, R6, PT ;  /* 0x000000060600722a */ /* 0x000fdc0003f08000 */
[----:B------:R-:W-:Y:S05]  /*1280*/  @P0 BRA `(.L_x_15) ;  /* 0x0000000000300947 */ /* 0x000fea0003800000 */
[----:B------:R-:W-:Y:S01]  /*1290*/  ISETP.NE.AND P0, PT, R23, R22, PT ;  /* 0x000000161700720c */ /* 0x000fe20003f05270 */
[----:B------:R-:W-:Y:S02]  /*12a0*/  IMAD.MOV.U32 R14, RZ, RZ, 0x0 ;  /* 0x00000000ff0e7424 */ /* 0x000fe400078e00ff */
[----:B------:R-:W-:-:S10]  /*12b0*/  IMAD.MOV.U32 R15, RZ, RZ, -0x80000 ;  /* 0xfff80000ff0f7424 */ /* 0x000fd400078e00ff */
[----:B------:R-:W-:Y:S05]  /*12c0*/  @!P0 BRA `(.L_x_13) ;  /* 0x0000000000348947 */ /* 0x000fea0003800000 */
[----:B------:R-:W-:Y:S02]  /*12d0*/  ISETP.NE.AND P0, PT, R23, 0x7ff00000, PT ;  /* 0x7ff000001700780c */ /* 0x000fe40003f05270 */
[----:B------:R-:W-:Y:S02]  /*12e0*/  LOP3.LUT R15, R11, 0x80000000, R7, 0x48, !PT ;  /* 0x800000000b0f7812 */ /* 0x000fe400078e4807 */
[----:B------:R-:W-:-:S13]  /*12f0*/  ISETP.EQ.OR P0, PT, R22, RZ, !P0 ;  /* 0x000000ff1600720c */ /* 0x000fda0004702670 */
[----:B------:R-:W-:Y:S01]  /*1300*/  @P0 LOP3.LUT R2, R15, 0x7ff00000, RZ, 0xfc, !PT ;  /* 0x7ff000000f020812 */ /* 0x000fe200078efcff */
[----:B------:R-:W-:Y:S02]  /*1310*/  @!P0 IMAD.MOV.U32 R14, RZ, RZ, RZ ;  /* 0x000000ffff0e8224 */ /* 0x000fe400078e00ff */
[----:B------:R-:W-:Y:S02]  /*1320*/  @P0 IMAD.MOV.U32 R14, RZ, RZ, RZ ;  /* 0x000000ffff0e0224 */ /* 0x000fe400078e00ff */
[----:B------:R-:W-:Y:S01]  /*1330*/  @P0 IMAD.MOV.U32 R15, RZ, RZ, R2 ;  /* 0x000000ffff0f0224 */ /* 0x000fe200078e0002 */
[----:B------:R-:W-:Y:S06]  /*1340*/  BRA `(.L_x_13) ;  /* 0x0000000000147947 */ /* 0x000fec0003800000 */
.L_x_15:
[----:B------:R-:W-:Y:S01]  /*1350*/  LOP3.LUT R15, R7, 0x80000, RZ, 0xfc, !PT ;  /* 0x00080000070f7812 */ /* 0x000fe200078efcff */
[----:B------:R-:W-:Y:S01]  /*1360*/  IMAD.MOV.U32 R14, RZ, RZ, R6 ;  /* 0x000000ffff0e7224 */ /* 0x000fe200078e0006 */
[----:B------:R-:W-:Y:S06]  /*1370*/  BRA `(.L_x_13) ;  /* 0x0000000000087947 */ /* 0x000fec0003800000 */
.L_x_14:
[----:B------:R-:W-:Y:S01]  /*1380*/  LOP3.LUT R15, R11, 0x80000, RZ, 0xfc, !PT ;  /* 0x000800000b0f7812 */ /* 0x000fe200078efcff */
[----:B------:R-:W-:-:S07]  /*1390*/  IMAD.MOV.U32 R14, RZ, RZ, R10 ;  /* 0x000000ffff0e7224 */ /* 0x000fce00078e000a */
.L_x_13:
[----:B------:R-:W-:Y:S05]  /*13a0*/  BSYNC.RECONVERGENT B1 ;  /* 0x0000000000017941 */ /* 0x000fea0003800200 */
.L_x_11:
[----:B------:R-:W-:Y:S02]  /*13b0*/  IMAD.MOV.U32 R13, RZ, RZ, 0x0 ;  /* 0x00000000ff0d7424 */ /* 0x000fe400078e00ff */
[----:B------:R-:W-:Y:S02]  /*13c0*/  IMAD.MOV.U32 R2, RZ, RZ, R14 ;  /* 0x000000ffff027224 */ /* 0x000fe400078e000e */
[----:B------:R-:W-:Y:S01]  /*13d0*/  IMAD.MOV.U32 R3, RZ, RZ, R15 ;  /* 0x000000ffff037224 */ /* 0x000fe200078e000f */
[----:B------:R-:W-:Y:S06]  /*13e0*/  RET.REL.NODEC R12 `(_Z11cuda_JacobiPKiS0_PKdiPdS3_S2_) ;  /* 0xffffffec0c047950 */ /* 0x000fec0003c3ffff */
.L_x_16:
[----:B------:R-:W-:-:S00]  /*13f0*/  BRA `(.L_x_16) ;  /* 0xfffffffc00fc7947 */ /* 0x000fc0000383ffff */
[----:B------:R-:W-:-:S00]  /*1400*/  NOP ;  /* 0x0000000000007918 */ /* 0x000fc00000000000 */
[----:B------:R-:W-:-:S00]  /*1410*/  NOP ;  /* 0x0000000000007918 */ /* 0x000fc00000000000 */
[----:B------:R-:W-:-:S00]  /*1420*/  NOP ;  /* 0x0000000000007918 */ /* 0x000fc00000000000 */
[----:B------:R-:W-:-:S00]  /*1430*/  NOP ;  /* 0x0000000000007918 */ /* 0x000fc00000000000 */
[----:B------:R-:W-:-:S00]  /*1440*/  NOP ;  /* 0x0000000000007918 */ /* 0x000fc00000000000 */
[----:B------:R-:W-:-:S00]  /*1450*/  NOP ;  /* 0x0000000000007918 */ /* 0x000fc00000000000 */
[----:B------:R-:W-:-:S00]  /*1460*/  NOP ;  /* 0x0000000000007918 */ /* 0x000fc00000000000 */
[----:B------:R-:W-:-:S00]  /*1470*/  NOP ;  /* 0x0000000000007918 */ /* 0x000fc00000000000 */
.L_x_18:


//--------------------- .text._Z11cuda_updatePdS_i --------------------------
	.section	.text._Z11cuda_updatePdS_i,"ax",@progbits
	.align	128
        .global         _Z11cuda_updatePdS_i
        .type           _Z11cuda_updatePdS_i,@function
        .size           _Z11cuda_updatePdS_i,(.L_x_20 - _Z11cuda_updatePdS_i)
        .other          _Z11cuda_updatePdS_i,@"STO_CUDA_ENTRY STV_DEFAULT"
_Z11cuda_updatePdS_i:
.text._Z11cuda_updatePdS_i:
        /* <DEDUP_REMOVED lines=9> */
[----:B------:R-:W1:Y:S07]  /*0090*/  LDCU.64 UR4, c[0x0][0x358] ;  /* 0x00006b00ff0477ac */ /* 0x000e6e0008000a00 */
[----:B------:R-:W2:Y:S01]  /*00a0*/  LDC.64 R4, c[0x0][0x380] ;  /* 0x0000e000ff047b82 */ /* 0x000ea20000000a00 */
[----:B0-----:R-:W-:-:S06]  /*00b0*/  IMAD.WIDE R2, R7, 0x8, R2 ;  /* 0x0000000807027825 */ /* 0x001fcc00078e0202 */
[----:B-1----:R-:W3:Y:S01]  /*00c0*/  LDG.E.64 R2, desc[UR4][R2.64] ;  /* 0x0000000402027981 */ /* 0x002ee2000c1e1b00 */
[----:B--2---:R-:W-:-:S05]  /*00d0*/  IMAD.WIDE R4, R7, 0x8, R4 ;  /* 0x0000000807047825 */ /* 0x004fca00078e0204 */
[----:B---3--:R-:W-:Y:S01]  /*00e0*/  STG.E.64 desc[UR4][R4.64], R2 ;  /* 0x0000000204007986 */ /* 0x008fe2000c101b04 */
[----:B------:R-:W-:Y:S05]  /*00f0*/  EXIT ;  /* 0x000000000000794d */ /* 0x000fea0003800000 */
.L_x_17:
        /* <DEDUP_REMOVED lines=16> */
.L_x_20:


//--------------------- .nv.shared.reserved.0     --------------------------
	.section	.nv.shared.reserved.0,"aw",@nobits
	.weak		__nv_reservedSMEM_offset_0_alias
	.size		__nv_reservedSMEM_offset_0_alias, 0, 64
	.other		__nv_reservedSMEM_offset_0_alias,@"STO_CUDA_RESERVED_SHARED STV_DEFAULT"
__nv_reservedSMEM_offset_0_alias:
	.zero		0
	.zero		64


//--------------------- .nv.constant0._Z11cuda_JacobiPKiS0_PKdiPdS3_S2_ --------------------------
	.section	.nv.constant0._Z11cuda_JacobiPKiS0_PKdiPdS3_S2_,"a",@progbits
	.sectionflags	@""
	.align	4
.nv.constant0._Z11cuda_JacobiPKiS0_PKdiPdS3_S2_:
	.zero		952


//--------------------- .nv.constant0._Z11cuda_updatePdS_i --------------------------
	.section	.nv.constant0._Z11cuda_updatePdS_i,"a",@progbits
	.sectionflags	@""
	.align	4
.nv.constant0._Z11cuda_updatePdS_i:
	.zero		916


//--------------------- SYMBOLS --------------------------

	.type		.nv.reservedSmem.offset0,@object
	.size		.nv.reservedSmem.offset0,0x4
